//
// Generated by NVIDIA NVVM Compiler
//
// Compiler Build ID: CL-36424714
// Cuda compilation tools, release 13.0, V13.0.88
// Based on NVVM 20.0.0
//

.version 9.0
.target sm_100
.address_size 64

	// .globl	_Z7int_addPiS_S_

.visible .entry _Z7int_addPiS_S_(
	.param .u64 .ptr .align 1 _Z7int_addPiS_S__param_0,
	.param .u64 .ptr .align 1 _Z7int_addPiS_S__param_1,
	.param .u64 .ptr .align 1 _Z7int_addPiS_S__param_2
)
{
	.reg .b32 	%r<4>;
	.reg .b64 	%rd<7>;

	ld.param.u64 	%rd1, [_Z7int_addPiS_S__param_0];
	ld.param.u64 	%rd2, [_Z7int_addPiS_S__param_1];
	ld.param.u64 	%rd3, [_Z7int_addPiS_S__param_2];
	cvta.to.global.u64 	%rd4, %rd1;
	cvta.to.global.u64 	%rd5, %rd2;
	cvta.to.global.u64 	%rd6, %rd3;
	ld.global.u32 	%r1, [%rd4];
	ld.global.u32 	%r2, [%rd5];
	add.s32 	%r3, %r2, %r1;
	st.global.u32 	[%rd6], %r3;
	ret;

}


// ===== COMPILED SASS (sm_100) =====

	.target	sm_100

	.elftype	@"ET_EXEC"


//--------------------- .note.nv.tkinfo           --------------------------
	.section	.note.nv.tkinfo,"",@"SHT_NOTE"
	.sectionflags	@"SHF_NOTE_NV_TKINFO"
	.tkinfo
        /*0018*/ 	.word	0x00000002
        /*0030*/ 	.string	""
        /*0030*/ 	.string	"ptxas"
        /*0030*/ 	.string	"Cuda compilation tools, release 13.0, V13.0.88"
        /*0030*/ 	.string	"Build cuda_13.0.r13.0/compiler.36424714_0"
        /*0030*/ 	.string	"-arch sm_100 -m 64 "



//--------------------- .note.nv.cuinfo           --------------------------
	.section	.note.nv.cuinfo,"",@"SHT_NOTE"
	.sectionflags	@"SHF_NOTE_NV_CUINFO"
        /*0018*/ 	.short	0x0002
        /*001a*/ 	.short	0x0064
        /*001c*/ 	.short	0x0082
	.zero		2


//--------------------- .nv.info                  --------------------------
	.section	.nv.info,"",@"SHT_CUDA_INFO"
	.align	4


	//----- nvinfo : EIATTR_REGCOUNT
	.align		4
        /*0000*/ 	.byte	0x04, 0x2f
        /*0002*/ 	.short	(.L_1 - .L_0)
	.align		4
.L_0:
        /*0004*/ 	.word	index@(_Z7int_addPiS_S_)
        /*0008*/ 	.word	0x0000000c


	//----- nvinfo : EIATTR_FRAME_SIZE
	.align		4
.L_1:
        /*000c*/ 	.byte	0x04, 0x11
        /*000e*/ 	.short	(.L_3 - .L_2)
	.align		4
.L_2:
        /*0010*/ 	.word	index@(_Z7int_addPiS_S_)
        /*0014*/ 	.word	0x00000000


	//----- nvinfo : EIATTR_MIN_STACK_SIZE
	.align		4
.L_3:
        /*0018*/ 	.byte	0x04, 0x12
        /*001a*/ 	.short	(.L_5 - .L_4)
	.align		4
.L_4:
        /*001c*/ 	.word	index@(_Z7int_addPiS_S_)
        /*0020*/ 	.word	0x00000000
.L_5:


//--------------------- .nv.compat                --------------------------
	.section	.nv.compat,"",@"SHT_CUDA_COMPAT_INFO"
	.align	4
        /*0000*/ 	.byte	0x02, 0x09, 0x00, 0x00, 0x02, 0x02, 0x01, 0x00, 0x02, 0x05, 0x05, 0x00, 0x03, 0x07, 0x01, 0x01
        /*0010*/ 	.byte	0x02, 0x03, 0x00, 0x00, 0x02, 0x06, 0x01, 0x00, 0x04, 0x0b, 0x08, 0x00, 0x09, 0x00, 0x00, 0x00
        /*0020*/ 	.byte	0x00, 0x00, 0x00, 0x00


//--------------------- .nv.info._Z7int_addPiS_S_ --------------------------
	.section	.nv.info._Z7int_addPiS_S_,"",@"SHT_CUDA_INFO"
	.sectionflags	@""
	.align	4


	//----- nvinfo : EIATTR_CUDA_API_VERSION
	.align		4
        /*0000*/ 	.byte	0x04, 0x37
        /*0002*/ 	.short	(.L_7 - .L_6)
.L_6:
        /*0004*/ 	.word	0x00000082


	//----- nvinfo : EIATTR_KPARAM_INFO
	.align		4
.L_7:
        /*0008*/ 	.byte	0x04, 0x17
        /*000a*/ 	.short	(.L_9 - .L_8)
.L_8:
        /*000c*/ 	.word	0x00000000
        /*0010*/ 	.short	0x0002
        /*0012*/ 	.short	0x0010
        /*0014*/ 	.byte	0x00, 0xf5, 0x21, 0x00


	//----- nvinfo : EIATTR_KPARAM_INFO
	.align		4
.L_9:
        /*0018*/ 	.byte	0x04, 0x17
        /*001a*/ 	.short	(.L_11 - .L_10)
.L_10:
        /*001c*/ 	.word	0x00000000
        /*0020*/ 	.short	0x0001
        /*0022*/ 	.short	0x0008
        /*0024*/ 	.byte	0x00, 0xf5, 0x21, 0x00


	//----- nvinfo : EIATTR_KPARAM_INFO
	.align		4
.L_11:
        /*0028*/ 	.byte	0x04, 0x17
        /*002a*/ 	.short	(.L_13 - .L_12)
.L_12:
        /*002c*/ 	.word	0x00000000
        /*0030*/ 	.short	0x0000
        /*0032*/ 	.short	0x0000
        /*0034*/ 	.byte	0x00, 0xf5, 0x21, 0x00


	//----- nvinfo : EIATTR_SPARSE_MMA_MASK
	.align		4
.L_13:
        /*0038*/ 	.byte	0x03, 0x50
        /*003a*/ 	.short	0x0000


	//----- nvinfo : EIATTR_MAXREG_COUNT
	.align		4
        /*003c*/ 	.byte	0x03, 0x1b
        /*003e*/ 	.short	0x00ff


	//----- nvinfo : EIATTR_MERCURY_ISA_VERSION
	.align		4
        /*0040*/ 	.byte	0x03, 0x5f
        /*0042*/ 	.short	0x0101


	//----- nvinfo : EIATTR_VRC_CTA_INIT_COUNT
	.align		4
        /*0044*/ 	.byte	0x02, 0x4a
	.zero		1
	.zero		1


	//----- nvinfo : EIATTR_EXIT_INSTR_OFFSETS
	.align		4
        /*0048*/ 	.byte	0x04, 0x1c
        /*004a*/ 	.short	(.L_15 - .L_14)


	//   ....[0]....
.L_14:
        /*004c*/ 	.word	0x00000090


	//----- nvinfo : EIATTR_CBANK_PARAM_SIZE
	.align		4
.L_15:
        /*0050*/ 	.byte	0x03, 0x19
        /*0052*/ 	.short	0x0018


	//----- nvinfo : EIATTR_PARAM_CBANK
	.align		4
        /*0054*/ 	.byte	0x04, 0x0a
        /*0056*/ 	.short	(.L_17 - .L_16)
	.align		4
.L_16:
        /*0058*/ 	.word	index@(.nv.constant0._Z7int_addPiS_S_)
        /*005c*/ 	.short	0x0380
        /*005e*/ 	.short	0x0018


	//----- nvinfo : EIATTR_SW_WAR
	.align		4
.L_17:
        /*0060*/ 	.byte	0x04, 0x36
        /*0062*/ 	.short	(.L_19 - .L_18)
.L_18:
        /*0064*/ 	.word	0x00000008
.L_19:


//--------------------- .nv.callgraph             --------------------------
	.section	.nv.callgraph,"",@"SHT_CUDA_CALLGRAPH"
	.align	4
	.sectionentsize	8
	.align		4
        /*0000*/ 	.word	0x00000000
	.align		4
        /*0004*/ 	.word	0xffffffff
	.align		4
        /*0008*/ 	.word	0x00000000
	.align		4
        /*000c*/ 	.word	0xfffffffe
	.align		4
        /*0010*/ 	.word	0x00000000
	.align		4
        /*0014*/ 	.word	0xfffffffd
	.align		4
        /*0018*/ 	.word	0x00000000
	.align		4
        /*001c*/ 	.word	0xfffffffc


//--------------------- .text._Z7int_addPiS_S_    --------------------------
	.section	.text._Z7int_addPiS_S_,"ax",@progbits
	.align	128
        .global         _Z7int_addPiS_S_
        .type           _Z7int_addPiS_S_,@function
        .size           _Z7int_addPiS_S_,(.L_x_1 - _Z7int_addPiS_S_)
        .other          _Z7int_addPiS_S_,@"STO_CUDA_ENTRY STV_DEFAULT"
_Z7int_addPiS_S_:
.text._Z7int_addPiS_S_:
[----:B------:R-:W-:Y:S08]  /*0000*/  LDC R1, c[0x0][0x37c] ;  /* 0x0000df00ff017b82 */ /* 0x000ff00000000800 */
[----:B------:R-:W0:Y:S01]  /*0010*/  LDC.64 R2, c[0x0][0x380] ;  /* 0x0000e000ff027b82 */ /* 0x000e220000000a00 */
[----:B------:R-:W0:Y:S07]  /*0020*/  LDCU.64 UR4, c[0x0][0x358] ;  /* 0x00006b00ff0477ac */ /* 0x000e2e0008000a00 */
[----:B------:R-:W1:Y:S01]  /*0030*/  LDC.64 R4, c[0x0][0x388] ;  /* 0x0000e200ff047b82 */ /* 0x000e620000000a00 */
[----:B0-----:R-:W2:Y:S04]  /*0040*/  LDG.E R2, desc[UR4][R2.64] ;  /* 0x0000000402027981 */ /* 0x001ea8000c1e1900 */
[----:B-1----:R-:W2:Y:S03]  /*0050*/  LDG.E R5, desc[UR4][R4.64] ;  /* 0x0000000404057981 */ /* 0x002ea6000c1e1900 */
[----:B------:R-:W0:Y:S01]  /*0060*/  LDC.64 R6, c[0x0][0x390] ;  /* 0x0000e400ff067b82 */ /* 0x000e220000000a00 */
[----:B--2---:R-:W-:-:S05]  /*0070*/  IADD3 R9, PT, PT, R2, R5, RZ ;  /* 0x0000000502097210 */ /* 0x004fca0007ffe0ff */
[----:B0-----:R-:W-:Y:S01]  /*0080*/  STG.E desc[UR4][R6.64], R9 ;  /* 0x0000000906007986 */ /* 0x001fe2000c101904 */
[----:B------:R-:W-:Y:S05]  /*0090*/  EXIT ;  /* 0x000000000000794d */ /* 0x000fea0003800000 */
.L_x_0:
[----:B------:R-:W-:-:S00]  /*00a0*/  BRA `(.L_x_0) ;  /* 0xfffffffc00fc7947 */ /* 0x000fc0000383ffff */
[----:B------:R-:W-:-:S00]  /*00b0*/  NOP ;  /* 0x0000000000007918 */ /* 0x000fc00000000000 */
        /* <DEDUP_REMOVED lines=12> */
.L_x_1:


//--------------------- .nv.shared.reserved.0     --------------------------
	.section	.nv.shared.reserved.0,"aw",@nobits
	.weak		__nv_reservedSMEM_offset_0_alias
	.size		__nv_reservedSMEM_offset_0_alias, 0, 64
	.other		__nv_reservedSMEM_offset_0_alias,@"STO_CUDA_RESERVED_SHARED STV_DEFAULT"
__nv_reservedSMEM_offset_0_alias:
	.zero		0
	.zero		64


//--------------------- .nv.constant0._Z7int_addPiS_S_ --------------------------
	.section	.nv.constant0._Z7int_addPiS_S_,"a",@progbits
	.sectionflags	@""
	.align	4
.nv.constant0._Z7int_addPiS_S_:
	.zero		920


//--------------------- SYMBOLS --------------------------

	.type		.nv.reservedSmem.offset0,@object
	.size		.nv.reservedSmem.offset0,0x4
